//
// Generated by NVIDIA NVVM Compiler
//
// Compiler Build ID: CL-36424714
// Cuda compilation tools, release 13.0, V13.0.88
// Based on NVVM 20.0.0
//

.version 9.0
.target sm_100
.address_size 64

	// .globl	_Z11find_primesPiiS_

.visible .entry _Z11find_primesPiiS_(
	.param .u64 .ptr .align 1 _Z11find_primesPiiS__param_0,
	.param .u32 _Z11find_primesPiiS__param_1,
	.param .u64 .ptr .align 1 _Z11find_primesPiiS__param_2
)
{
	.reg .pred 	%p<7>;
	.reg .b32 	%r<20>;
	.reg .b64 	%rd<7>;

	ld.param.u64 	%rd3, [_Z11find_primesPiiS__param_0];
	ld.param.u32 	%r9, [_Z11find_primesPiiS__param_1];
	ld.param.u64 	%rd4, [_Z11find_primesPiiS__param_2];
	mov.u32 	%r10, %ctaid.x;
	mov.u32 	%r1, %ntid.x;
	mov.u32 	%r11, %tid.x;
	mad.lo.s32 	%r18, %r10, %r1, %r11;
	setp.ge.s32 	%p1, %r18, %r9;
	@%p1 bra 	$L__BB0_9;
	mov.u32 	%r12, %nctaid.x;
	mul.lo.s32 	%r3, %r1, %r12;
	cvta.to.global.u64 	%rd1, %rd3;
	cvta.to.global.u64 	%rd2, %rd4;
$L__BB0_2:
	mul.wide.s32 	%rd5, %r18, 4;
	add.s64 	%rd6, %rd1, %rd5;
	ld.global.u32 	%r5, [%rd6];
	setp.lt.s32 	%p2, %r5, 2;
	@%p2 bra 	$L__BB0_8;
	setp.lt.u32 	%p3, %r5, 4;
	@%p3 bra 	$L__BB0_7;
	mov.b32 	%r19, 2;
	bra.uni 	$L__BB0_6;
$L__BB0_5:
	add.s32 	%r6, %r19, 1;
	mad.lo.s32 	%r15, %r19, %r19, %r19;
	add.s32 	%r16, %r15, %r6;
	setp.gt.s32 	%p5, %r16, %r5;
	mov.u32 	%r19, %r6;
	@%p5 bra 	$L__BB0_7;
$L__BB0_6:
	rem.u32 	%r14, %r5, %r19;
	setp.eq.s32 	%p4, %r14, 0;
	@%p4 bra 	$L__BB0_8;
	bra.uni 	$L__BB0_5;
$L__BB0_7:
	atom.global.add.u32 	%r17, [%rd2], 1;
$L__BB0_8:
	add.s32 	%r18, %r18, %r3;
	setp.lt.s32 	%p6, %r18, %r9;
	@%p6 bra 	$L__BB0_2;
$L__BB0_9:
	ret;

}


// ===== COMPILED SASS (sm_100) =====

	.target	sm_100

	.elftype	@"ET_EXEC"


//--------------------- .note.nv.tkinfo           --------------------------
	.section	.note.nv.tkinfo,"",@"SHT_NOTE"
	.sectionflags	@"SHF_NOTE_NV_TKINFO"
	.tkinfo
        /*0018*/ 	.word	0x00000002
        /*0030*/ 	.string	""
        /*0030*/ 	.string	"ptxas"
        /*0030*/ 	.string	"Cuda compilation tools, release 13.0, V13.0.88"
        /*0030*/ 	.string	"Build cuda_13.0.r13.0/compiler.36424714_0"
        /*0030*/ 	.string	"-arch sm_100 -m 64 "



//--------------------- .note.nv.cuinfo           --------------------------
	.section	.note.nv.cuinfo,"",@"SHT_NOTE"
	.sectionflags	@"SHF_NOTE_NV_CUINFO"
        /*0018*/ 	.short	0x0002
        /*001a*/ 	.short	0x0064
        /*001c*/ 	.short	0x0082
	.zero		2


//--------------------- .nv.info                  --------------------------
	.section	.nv.info,"",@"SHT_CUDA_INFO"
	.align	4


	//----- nvinfo : EIATTR_REGCOUNT
	.align		4
        /*0000*/ 	.byte	0x04, 0x2f
        /*0002*/ 	.short	(.L_1 - .L_0)
	.align		4
.L_0:
        /*0004*/ 	.word	index@(_Z11find_primesPiiS_)
        /*0008*/ 	.word	0x0000000b


	//----- nvinfo : EIATTR_FRAME_SIZE
	.align		4
.L_1:
        /*000c*/ 	.byte	0x04, 0x11
        /*000e*/ 	.short	(.L_3 - .L_2)
	.align		4
.L_2:
        /*0010*/ 	.word	index@(_Z11find_primesPiiS_)
        /*0014*/ 	.word	0x00000000


	//----- nvinfo : EIATTR_MIN_STACK_SIZE
	.align		4
.L_3:
        /*0018*/ 	.byte	0x04, 0x12
        /*001a*/ 	.short	(.L_5 - .L_4)
	.align		4
.L_4:
        /*001c*/ 	.word	index@(_Z11find_primesPiiS_)
        /*0020*/ 	.word	0x00000000
.L_5:


//--------------------- .nv.compat                --------------------------
	.section	.nv.compat,"",@"SHT_CUDA_COMPAT_INFO"
	.align	4
        /*0000*/ 	.byte	0x02, 0x09, 0x00, 0x00, 0x02, 0x02, 0x01, 0x00, 0x02, 0x05, 0x05, 0x00, 0x03, 0x07, 0x01, 0x01
        /*0010*/ 	.byte	0x02, 0x03, 0x00, 0x00, 0x02, 0x06, 0x01, 0x00, 0x04, 0x0b, 0x08, 0x00, 0x09, 0x00, 0x00, 0x00
        /*0020*/ 	.byte	0x00, 0x00, 0x00, 0x00


//--------------------- .nv.info._Z11find_primesPiiS_ --------------------------
	.section	.nv.info._Z11find_primesPiiS_,"",@"SHT_CUDA_INFO"
	.sectionflags	@""
	.align	4


	//----- nvinfo : EIATTR_CUDA_API_VERSION
	.align		4
        /*0000*/ 	.byte	0x04, 0x37
        /*0002*/ 	.short	(.L_7 - .L_6)
.L_6:
        /*0004*/ 	.word	0x00000082


	//----- nvinfo : EIATTR_KPARAM_INFO
	.align		4
.L_7:
        /*0008*/ 	.byte	0x04, 0x17
        /*000a*/ 	.short	(.L_9 - .L_8)
.L_8:
        /*000c*/ 	.word	0x00000000
        /*0010*/ 	.short	0x0002
        /*0012*/ 	.short	0x0010
        /*0014*/ 	.byte	0x00, 0xf5, 0x21, 0x00


	//----- nvinfo : EIATTR_KPARAM_INFO
	.align		4
.L_9:
        /*0018*/ 	.byte	0x04, 0x17
        /*001a*/ 	.short	(.L_11 - .L_10)
.L_10:
        /*001c*/ 	.word	0x00000000
        /*0020*/ 	.short	0x0001
        /*0022*/ 	.short	0x0008
        /*0024*/ 	.byte	0x00, 0xf0, 0x11, 0x00


	//----- nvinfo : EIATTR_KPARAM_INFO
	.align		4
.L_11:
        /*0028*/ 	.byte	0x04, 0x17
        /*002a*/ 	.short	(.L_13 - .L_12)
.L_12:
        /*002c*/ 	.word	0x00000000
        /*0030*/ 	.short	0x0000
        /*0032*/ 	.short	0x0000
        /*0034*/ 	.byte	0x00, 0xf5, 0x21, 0x00


	//----- nvinfo : EIATTR_SPARSE_MMA_MASK
	.align		4
.L_13:
        /*0038*/ 	.byte	0x03, 0x50
        /*003a*/ 	.short	0x0000


	//----- nvinfo : EIATTR_MAXREG_COUNT
	.align		4
        /*003c*/ 	.byte	0x03, 0x1b
        /*003e*/ 	.short	0x00ff


	//----- nvinfo : EIATTR_MERCURY_ISA_VERSION
	.align		4
        /*0040*/ 	.byte	0x03, 0x5f
        /*0042*/ 	.short	0x0101


	//----- nvinfo : EIATTR_INT_WARP_WIDE_INSTR_OFFSETS
	.align		4
        /*0044*/ 	.byte	0x04, 0x31
        /*0046*/ 	.short	(.L_15 - .L_14)


	//   ....[0]....
.L_14:
        /*0048*/ 	.word	0x00000310


	//----- nvinfo : EIATTR_VRC_CTA_INIT_COUNT
	.align		4
.L_15:
        /*004c*/ 	.byte	0x02, 0x4a
	.zero		1
	.zero		1


	//----- nvinfo : EIATTR_EXIT_INSTR_OFFSETS
	.align		4
        /*0050*/ 	.byte	0x04, 0x1c
        /*0052*/ 	.short	(.L_17 - .L_16)


	//   ....[0]....
.L_16:
        /*0054*/ 	.word	0x00000070


	//   ....[1]....
        /*0058*/ 	.word	0x00000380


	//----- nvinfo : EIATTR_CRS_STACK_SIZE
	.align		4
.L_17:
        /*005c*/ 	.byte	0x04, 0x1e
        /*005e*/ 	.short	(.L_19 - .L_18)
.L_18:
        /*0060*/ 	.word	0x00000000


	//----- nvinfo : EIATTR_CBANK_PARAM_SIZE
	.align		4
.L_19:
        /*0064*/ 	.byte	0x03, 0x19
        /*0066*/ 	.short	0x0018


	//----- nvinfo : EIATTR_PARAM_CBANK
	.align		4
        /*0068*/ 	.byte	0x04, 0x0a
        /*006a*/ 	.short	(.L_21 - .L_20)
	.align		4
.L_20:
        /*006c*/ 	.word	index@(.nv.constant0._Z11find_primesPiiS_)
        /*0070*/ 	.short	0x0380
        /*0072*/ 	.short	0x0018


	//----- nvinfo : EIATTR_SW_WAR
	.align		4
.L_21:
        /*0074*/ 	.byte	0x04, 0x36
        /*0076*/ 	.short	(.L_23 - .L_22)
.L_22:
        /*0078*/ 	.word	0x00000008
.L_23:


//--------------------- .nv.callgraph             --------------------------
	.section	.nv.callgraph,"",@"SHT_CUDA_CALLGRAPH"
	.align	4
	.sectionentsize	8
	.align		4
        /*0000*/ 	.word	0x00000000
	.align		4
        /*0004*/ 	.word	0xffffffff
	.align		4
        /*0008*/ 	.word	0x00000000
	.align		4
        /*000c*/ 	.word	0xfffffffe
	.align		4
        /*0010*/ 	.word	0x00000000
	.align		4
        /*0014*/ 	.word	0xfffffffd
	.align		4
        /*0018*/ 	.word	0x00000000
	.align		4
        /*001c*/ 	.word	0xfffffffc


//--------------------- .text._Z11find_primesPiiS_ --------------------------
	.section	.text._Z11find_primesPiiS_,"ax",@progbits
	.align	128
        .global         _Z11find_primesPiiS_
        .type           _Z11find_primesPiiS_,@function
        .size           _Z11find_primesPiiS_,(.L_x_6 - _Z11find_primesPiiS_)
        .other          _Z11find_primesPiiS_,@"STO_CUDA_ENTRY STV_DEFAULT"
_Z11find_primesPiiS_:
.text._Z11find_primesPiiS_:
[----:B------:R-:W-:Y:S01]  /*0000*/  LDC R1, c[0x0][0x37c] ;  /* 0x0000df00ff017b82 */ /* 0x000fe20000000800 */
[----:B------:R-:W0:Y:S07]  /*0010*/  S2R R0, SR_TID.X ;  /* 0x0000000000007919 */ /* 0x000e2e0000002100 */
[----:B------:R-:W0:Y:S01]  /*0020*/  S2UR UR4, SR_CTAID.X ;  /* 0x00000000000479c3 */ /* 0x000e220000002500 */
[----:B------:R-:W1:Y:S07]  /*0030*/  LDCU UR5, c[0x0][0x388] ;  /* 0x00007100ff0577ac */ /* 0x000e6e0008000800 */
[----:B------:R-:W0:Y:S02]  /*0040*/  LDC R5, c[0x0][0x360] ;  /* 0x0000d800ff057b82 */ /* 0x000e240000000800 */
[----:B0-----:R-:W-:-:S05]  /*0050*/  IMAD R0, R5, UR4, R0 ;  /* 0x0000000405007c24 */ /* 0x001fca000f8e0200 */
[----:B-1----:R-:W-:-:S13]  /*0060*/  ISETP.GE.AND P0, PT, R0, UR5, PT ;  /* 0x0000000500007c0c */ /* 0x002fda000bf06270 */
[----:B------:R-:W-:Y:S05]  /*0070*/  @P0 EXIT ;  /* 0x000000000000094d */ /* 0x000fea0003800000 */
[----:B------:R-:W0:Y:S01]  /*0080*/  LDCU UR4, c[0x0][0x370] ;  /* 0x00006e00ff0477ac */ /* 0x000e220008000800 */
[----:B------:R-:W1:Y:S01]  /*0090*/  LDCU.64 UR6, c[0x0][0x358] ;  /* 0x00006b00ff0677ac */ /* 0x000e620008000a00 */
[----:B0-----:R-:W-:-:S07]  /*00a0*/  IMAD R5, R5, UR4, RZ ;  /* 0x0000000405057c24 */ /* 0x001fce000f8e02ff */
.L_x_4:
[----:B0-----:R-:W0:Y:S01]  /*00b0*/  LDC.64 R2, c[0x0][0x380] ;  /* 0x0000e000ff027b82 */ /* 0x001e220000000a00 */
[----:B------:R-:W2:Y:S01]  /*00c0*/  LDCU UR4, c[0x0][0x388] ;  /* 0x00007100ff0477ac */ /* 0x000ea20008000800 */
[----:B0-----:R-:W-:-:S05]  /*00d0*/  IMAD.WIDE R2, R0, 0x4, R2 ;  /* 0x0000000400027825 */ /* 0x001fca00078e0202 */
[----:B-1----:R-:W3:Y:S01]  /*00e0*/  LDG.E R8, desc[UR6][R2.64] ;  /* 0x0000000602087981 */ /* 0x002ee2000c1e1900 */
[----:B------:R-:W-:Y:S01]  /*00f0*/  IMAD.IADD R0, R5, 0x1, R0 ;  /* 0x0000000105007824 */ /* 0x000fe200078e0200 */
[----:B------:R-:W-:Y:S04]  /*0100*/  BSSY.RECONVERGENT B0, `(.L_x_0) ;  /* 0x0000026000007945 */ /* 0x000fe80003800200 */
[----:B--2---:R-:W-:Y:S02]  /*0110*/  ISETP.GE.AND P0, PT, R0, UR4, PT ;  /* 0x0000000400007c0c */ /* 0x004fe4000bf06270 */
[----:B---3--:R-:W-:-:S13]  /*0120*/  ISETP.GE.AND P1, PT, R8, 0x2, PT ;  /* 0x000000020800780c */ /* 0x008fda0003f26270 */
[----:B------:R-:W-:Y:S05]  /*0130*/  @!P1 BRA `(.L_x_1) ;  /* 0x0000000000889947 */ /* 0x000fea0003800000 */
[----:B------:R-:W-:-:S13]  /*0140*/  ISETP.GE.U32.AND P1, PT, R8, 0x4, PT ;  /* 0x000000040800780c */ /* 0x000fda0003f26070 */
[----:B------:R-:W-:Y:S05]  /*0150*/  @!P1 BRA `(.L_x_2) ;  /* 0x0000000000649947 */ /* 0x000fea0003800000 */
[----:B------:R-:W-:-:S07]  /*0160*/  IMAD.MOV.U32 R4, RZ, RZ, 0x2 ;  /* 0x00000002ff047424 */ /* 0x000fce00078e00ff */
.L_x_3:
[----:B------:R-:W0:Y:S01]  /*0170*/  I2F.U32.RP R6, R4 ;  /* 0x0000000400067306 */ /* 0x000e220000209000 */
[----:B------:R-:W-:-:S07]  /*0180*/  ISETP.NE.U32.AND P2, PT, R4, RZ, PT ;  /* 0x000000ff0400720c */ /* 0x000fce0003f45070 */
[----:B0-----:R-:W0:Y:S02]  /*0190*/  MUFU.RCP R6, R6 ;  /* 0x0000000600067308 */ /* 0x001e240000001000 */
[----:B0-----:R-:W-:-:S06]  /*01a0*/  IADD3 R2, PT, PT, R6, 0xffffffe, RZ ;  /* 0x0ffffffe06027810 */ /* 0x001fcc0007ffe0ff */
[----:B------:R0:W1:Y:S02]  /*01b0*/  F2I.FTZ.U32.TRUNC.NTZ R3, R2 ;  /* 0x0000000200037305 */ /* 0x000064000021f000 */
[----:B0-----:R-:W-:Y:S02]  /*01c0*/  HFMA2 R2, -RZ, RZ, 0, 0 ;  /* 0x00000000ff027431 */ /* 0x001fe400000001ff */
[----:B-1----:R-:W-:-:S04]  /*01d0*/  IMAD.MOV R7, RZ, RZ, -R3 ;  /* 0x000000ffff077224 */ /* 0x002fc800078e0a03 */
[----:B------:R-:W-:-:S04]  /*01e0*/  IMAD R7, R7, R4, RZ ;  /* 0x0000000407077224 */ /* 0x000fc800078e02ff */
[----:B------:R-:W-:-:S06]  /*01f0*/  IMAD.HI.U32 R3, R3, R7, R2 ;  /* 0x0000000703037227 */ /* 0x000fcc00078e0002 */
[----:B------:R-:W-:-:S04]  /*0200*/  IMAD.HI.U32 R3, R3, R8, RZ ;  /* 0x0000000803037227 */ /* 0x000fc800078e00ff */
[----:B------:R-:W-:-:S04]  /*0210*/  IMAD.MOV R3, RZ, RZ, -R3 ;  /* 0x000000ffff037224 */ /* 0x000fc800078e0a03 */
[----:B------:R-:W-:-:S05]  /*0220*/  IMAD R3, R4, R3, R8 ;  /* 0x0000000304037224 */ /* 0x000fca00078e0208 */
[----:B------:R-:W-:-:S13]  /*0230*/  ISETP.GE.U32.AND P1, PT, R3, R4, PT ;  /* 0x000000040300720c */ /* 0x000fda0003f26070 */
[----:B------:R-:W-:-:S04]  /*0240*/  @P1 IADD3 R3, PT, PT, R3, -R4, RZ ;  /* 0x8000000403031210 */ /* 0x000fc80007ffe0ff */
[----:B------:R-:W-:-:S13]  /*0250*/  ISETP.GE.U32.AND P1, PT, R3, R4, PT ;  /* 0x000000040300720c */ /* 0x000fda0003f26070 */
[----:B------:R-:W-:Y:S01]  /*0260*/  @P1 IMAD.IADD R3, R3, 0x1, -R4 ;  /* 0x0000000103031824 */ /* 0x000fe200078e0a04 */
[----:B------:R-:W-:-:S04]  /*0270*/  @!P2 LOP3.LUT R3, RZ, R4, RZ, 0x33, !PT ;  /* 0x00000004ff03a212 */ /* 0x000fc800078e33ff */
[----:B------:R-:W-:-:S13]  /*0280*/  ISETP.NE.AND P1, PT, R3, RZ, PT ;  /* 0x000000ff0300720c */ /* 0x000fda0003f25270 */
[----:B------:R-:W-:Y:S05]  /*0290*/  @!P1 BRA `(.L_x_1) ;  /* 0x0000000000309947 */ /* 0x000fea0003800000 */
[C---:B------:R-:W-:Y:S01]  /*02a0*/  IMAD R3, R4.reuse, R4, R4 ;  /* 0x0000000404037224 */ /* 0x040fe200078e0204 */
[----:B------:R-:W-:-:S05]  /*02b0*/  IADD3 R4, PT, PT, R4, 0x1, RZ ;  /* 0x0000000104047810 */ /* 0x000fca0007ffe0ff */
[----:B------:R-:W-:-:S05]  /*02c0*/  IMAD.IADD R3, R4, 0x1, R3 ;  /* 0x0000000104037824 */ /* 0x000fca00078e0203 */
[----:B------:R-:W-:-:S13]  /*02d0*/  ISETP.GT.AND P1, PT, R3, R8, PT ;  /* 0x000000080300720c */ /* 0x000fda0003f24270 */
[----:B------:R-:W-:Y:S05]  /*02e0*/  @!P1 BRA `(.L_x_3) ;  /* 0xfffffffc00a09947 */ /* 0x000fea000383ffff */
.L_x_2:
[----:B------:R-:W0:Y:S01]  /*02f0*/  S2R R4, SR_LANEID ;  /* 0x0000000000047919 */ /* 0x000e220000000000 */
[----:B------:R-:W1:Y:S01]  /*0300*/  LDC.64 R2, c[0x0][0x390] ;  /* 0x0000e400ff027b82 */ /* 0x000e620000000a00 */
[----:B------:R-:W-:Y:S02]  /*0310*/  VOTEU.ANY UR4, UPT, PT ;  /* 0x0000000000047886 */ /* 0x000fe400038e0100 */
[----:B------:R-:W-:Y:S02]  /*0320*/  UFLO.U32 UR5, UR4 ;  /* 0x00000004000572bd */ /* 0x000fe400080e0000 */
[----:B------:R-:W1:Y:S04]  /*0330*/  POPC R7, UR4 ;  /* 0x0000000400077d09 */ /* 0x000e680008000000 */
[----:B0-----:R-:W-:-:S13]  /*0340*/  ISETP.EQ.U32.AND P1, PT, R4, UR5, PT ;  /* 0x0000000504007c0c */ /* 0x001fda000bf22070 */
[----:B-1----:R0:W-:Y:S02]  /*0350*/  @P1 REDG.E.ADD.STRONG.GPU desc[UR6][R2.64], R7 ;  /* 0x000000070200198e */ /* 0x0021e4000c12e106 */
.L_x_1:
[----:B------:R-:W-:Y:S05]  /*0360*/  BSYNC.RECONVERGENT B0 ;  /* 0x0000000000007941 */ /* 0x000fea0003800200 */
.L_x_0:
[----:B------:R-:W-:Y:S05]  /*0370*/  @!P0 BRA `(.L_x_4) ;  /* 0xfffffffc004c8947 */ /* 0x000fea000383ffff */
[----:B------:R-:W-:Y:S05]  /*0380*/  EXIT ;  /* 0x000000000000794d */ /* 0x000fea0003800000 */
.L_x_5:
[----:B------:R-:W-:-:S00]  /*0390*/  BRA `(.L_x_5) ;  /* 0xfffffffc00fc7947 */ /* 0x000fc0000383ffff */
[----:B------:R-:W-:-:S00]  /*03a0*/  NOP ;  /* 0x0000000000007918 */ /* 0x000fc00000000000 */
        /* <DEDUP_REMOVED lines=13> */
.L_x_6:


//--------------------- .nv.shared.reserved.0     --------------------------
	.section	.nv.shared.reserved.0,"aw",@nobits
	.weak		__nv_reservedSMEM_offset_0_alias
	.size		__nv_reservedSMEM_offset_0_alias, 0, 64
	.other		__nv_reservedSMEM_offset_0_alias,@"STO_CUDA_RESERVED_SHARED STV_DEFAULT"
__nv_reservedSMEM_offset_0_alias:
	.zero		0
	.zero		64


//--------------------- .nv.constant0._Z11find_primesPiiS_ --------------------------
	.section	.nv.constant0._Z11find_primesPiiS_,"a",@progbits
	.sectionflags	@""
	.align	4
.nv.constant0._Z11find_primesPiiS_:
	.zero		920


//--------------------- SYMBOLS --------------------------

	.type		.nv.reservedSmem.offset0,@object
	.size		.nv.reservedSmem.offset0,0x4
